//
// Generated by NVIDIA NVVM Compiler
//
// Compiler Build ID: CL-36424714
// Cuda compilation tools, release 13.0, V13.0.88
// Based on NVVM 20.0.0
//

.version 9.0
.target sm_100
.address_size 64

	// .globl	_Z6kernelf

.visible .entry _Z6kernelf(
	.param .align 4 .b8 _Z6kernelf_param_0[4]
)
{


	ret;

}


// ===== COMPILED SASS (sm_100) =====

	.target	sm_100

	.elftype	@"ET_EXEC"


//--------------------- .note.nv.tkinfo           --------------------------
	.section	.note.nv.tkinfo,"",@"SHT_NOTE"
	.sectionflags	@"SHF_NOTE_NV_TKINFO"
	.tkinfo
        /*0018*/ 	.word	0x00000002
        /*0030*/ 	.string	""
        /*0030*/ 	.string	"ptxas"
        /*0030*/ 	.string	"Cuda compilation tools, release 13.0, V13.0.88"
        /*0030*/ 	.string	"Build cuda_13.0.r13.0/compiler.36424714_0"
        /*0030*/ 	.string	"-arch sm_100 -m 64 "



//--------------------- .note.nv.cuinfo           --------------------------
	.section	.note.nv.cuinfo,"",@"SHT_NOTE"
	.sectionflags	@"SHF_NOTE_NV_CUINFO"
        /*0018*/ 	.short	0x0002
        /*001a*/ 	.short	0x0064
        /*001c*/ 	.short	0x0082
	.zero		2


//--------------------- .nv.info                  --------------------------
	.section	.nv.info,"",@"SHT_CUDA_INFO"
	.align	4


	//----- nvinfo : EIATTR_REGCOUNT
	.align		4
        /*0000*/ 	.byte	0x04, 0x2f
        /*0002*/ 	.short	(.L_1 - .L_0)
	.align		4
.L_0:
        /*0004*/ 	.word	index@(_Z6kernelf)
        /*0008*/ 	.word	0x00000004


	//----- nvinfo : EIATTR_FRAME_SIZE
	.align		4
.L_1:
        /*000c*/ 	.byte	0x04, 0x11
        /*000e*/ 	.short	(.L_3 - .L_2)
	.align		4
.L_2:
        /*0010*/ 	.word	index@(_Z6kernelf)
        /*0014*/ 	.word	0x00000000


	//----- nvinfo : EIATTR_MIN_STACK_SIZE
	.align		4
.L_3:
        /*0018*/ 	.byte	0x04, 0x12
        /*001a*/ 	.short	(.L_5 - .L_4)
	.align		4
.L_4:
        /*001c*/ 	.word	index@(_Z6kernelf)
        /*0020*/ 	.word	0x00000000
.L_5:


//--------------------- .nv.compat                --------------------------
	.section	.nv.compat,"",@"SHT_CUDA_COMPAT_INFO"
	.align	4
        /*0000*/ 	.byte	0x02, 0x09, 0x00, 0x00, 0x02, 0x02, 0x01, 0x00, 0x02, 0x05, 0x05, 0x00, 0x03, 0x07, 0x01, 0x01
        /*0010*/ 	.byte	0x02, 0x03, 0x00, 0x00, 0x02, 0x06, 0x01, 0x00, 0x04, 0x0b, 0x08, 0x00, 0x09, 0x00, 0x00, 0x00
        /*0020*/ 	.byte	0x00, 0x00, 0x00, 0x00


//--------------------- .nv.info._Z6kernelf       --------------------------
	.section	.nv.info._Z6kernelf,"",@"SHT_CUDA_INFO"
	.sectionflags	@""
	.align	4


	//----- nvinfo : EIATTR_CUDA_API_VERSION
	.align		4
        /*0000*/ 	.byte	0x04, 0x37
        /*0002*/ 	.short	(.L_7 - .L_6)
.L_6:
        /*0004*/ 	.word	0x00000082


	//----- nvinfo : EIATTR_KPARAM_INFO
	.align		4
.L_7:
        /*0008*/ 	.byte	0x04, 0x17
        /*000a*/ 	.short	(.L_9 - .L_8)
.L_8:
        /*000c*/ 	.word	0x00000000
        /*0010*/ 	.short	0x0000
        /*0012*/ 	.short	0x0000
        /*0014*/ 	.byte	0x00, 0xf0, 0x11, 0x00


	//----- nvinfo : EIATTR_SPARSE_MMA_MASK
	.align		4
.L_9:
        /*0018*/ 	.byte	0x03, 0x50
        /*001a*/ 	.short	0x0000


	//----- nvinfo : EIATTR_MAXREG_COUNT
	.align		4
        /*001c*/ 	.byte	0x03, 0x1b
        /*001e*/ 	.short	0x00ff


	//----- nvinfo : EIATTR_MERCURY_ISA_VERSION
	.align		4
        /*0020*/ 	.byte	0x03, 0x5f
        /*0022*/ 	.short	0x0101


	//----- nvinfo : EIATTR_VRC_CTA_INIT_COUNT
	.align		4
        /*0024*/ 	.byte	0x02, 0x4a
	.zero		1
	.zero		1


	//----- nvinfo : EIATTR_EXIT_INSTR_OFFSETS
	.align		4
        /*0028*/ 	.byte	0x04, 0x1c
        /*002a*/ 	.short	(.L_11 - .L_10)


	//   ....[0]....
.L_10:
        /*002c*/ 	.word	0x00000010


	//----- nvinfo : EIATTR_CBANK_PARAM_SIZE
	.align		4
.L_11:
        /*0030*/ 	.byte	0x03, 0x19
        /*0032*/ 	.short	0x0004


	//----- nvinfo : EIATTR_PARAM_CBANK
	.align		4
        /*0034*/ 	.byte	0x04, 0x0a
        /*0036*/ 	.short	(.L_13 - .L_12)
	.align		4
.L_12:
        /*0038*/ 	.word	index@(.nv.constant0._Z6kernelf)
        /*003c*/ 	.short	0x0380
        /*003e*/ 	.short	0x0004


	//----- nvinfo : EIATTR_SW_WAR
	.align		4
.L_13:
        /*0040*/ 	.byte	0x04, 0x36
        /*0042*/ 	.short	(.L_15 - .L_14)
.L_14:
        /*0044*/ 	.word	0x00000008
.L_15:


//--------------------- .nv.callgraph             --------------------------
	.section	.nv.callgraph,"",@"SHT_CUDA_CALLGRAPH"
	.align	4
	.sectionentsize	8
	.align		4
        /*0000*/ 	.word	0x00000000
	.align		4
        /*0004*/ 	.word	0xffffffff
	.align		4
        /*0008*/ 	.word	0x00000000
	.align		4
        /*000c*/ 	.word	0xfffffffe
	.align		4
        /*0010*/ 	.word	0x00000000
	.align		4
        /*0014*/ 	.word	0xfffffffd
	.align		4
        /*0018*/ 	.word	0x00000000
	.align		4
        /*001c*/ 	.word	0xfffffffc


//--------------------- .text._Z6kernelf          --------------------------
	.section	.text._Z6kernelf,"ax",@progbits
	.align	128
        .global         _Z6kernelf
        .type           _Z6kernelf,@function
        .size           _Z6kernelf,(.L_x_1 - _Z6kernelf)
        .other          _Z6kernelf,@"STO_CUDA_ENTRY STV_DEFAULT"
_Z6kernelf:
.text._Z6kernelf:
[----:B------:R-:W-:Y:S01]  /*0000*/  LDC R1, c[0x0][0x37c] ;  /* 0x0000df00ff017b82 */ /* 0x000fe20000000800 */
[----:B------:R-:W-:Y:S05]  /*0010*/  EXIT ;  /* 0x000000000000794d */ /* 0x000fea0003800000 */
.L_x_0:
[----:B------:R-:W-:-:S00]  /*0020*/  BRA `(.L_x_0) ;  /* 0xfffffffc00fc7947 */ /* 0x000fc0000383ffff */
[----:B------:R-:W-:-:S00]  /*0030*/  NOP ;  /* 0x0000000000007918 */ /* 0x000fc00000000000 */
        /* <DEDUP_REMOVED lines=12> */
.L_x_1:


//--------------------- .nv.shared.reserved.0     --------------------------
	.section	.nv.shared.reserved.0,"aw",@nobits
	.weak		__nv_reservedSMEM_offset_0_alias
	.size		__nv_reservedSMEM_offset_0_alias, 0, 64
	.other		__nv_reservedSMEM_offset_0_alias,@"STO_CUDA_RESERVED_SHARED STV_DEFAULT"
__nv_reservedSMEM_offset_0_alias:
	.zero		0
	.zero		64


//--------------------- .nv.constant0._Z6kernelf  --------------------------
	.section	.nv.constant0._Z6kernelf,"a",@progbits
	.sectionflags	@""
	.align	4
.nv.constant0._Z6kernelf:
	.zero		900


//--------------------- SYMBOLS --------------------------

	.type		.nv.reservedSmem.offset0,@object
	.size		.nv.reservedSmem.offset0,0x4
